//
// Generated by NVIDIA NVVM Compiler
//
// Compiler Build ID: CL-36424714
// Cuda compilation tools, release 13.0, V13.0.88
// Based on NVVM 20.0.0
//

.version 9.0
.target sm_100
.address_size 64

	// .globl	_Z6vecAddiPfS_S_

.visible .entry _Z6vecAddiPfS_S_(
	.param .u32 _Z6vecAddiPfS_S__param_0,
	.param .u64 .ptr .align 1 _Z6vecAddiPfS_S__param_1,
	.param .u64 .ptr .align 1 _Z6vecAddiPfS_S__param_2,
	.param .u64 .ptr .align 1 _Z6vecAddiPfS_S__param_3
)
{


	ret;

}


// ===== COMPILED SASS (sm_100) =====

	.target	sm_100

	.elftype	@"ET_EXEC"


//--------------------- .note.nv.tkinfo           --------------------------
	.section	.note.nv.tkinfo,"",@"SHT_NOTE"
	.sectionflags	@"SHF_NOTE_NV_TKINFO"
	.tkinfo
        /*0018*/ 	.word	0x00000002
        /*0030*/ 	.string	""
        /*0030*/ 	.string	"ptxas"
        /*0030*/ 	.string	"Cuda compilation tools, release 13.0, V13.0.88"
        /*0030*/ 	.string	"Build cuda_13.0.r13.0/compiler.36424714_0"
        /*0030*/ 	.string	"-arch sm_100 -m 64 "



//--------------------- .note.nv.cuinfo           --------------------------
	.section	.note.nv.cuinfo,"",@"SHT_NOTE"
	.sectionflags	@"SHF_NOTE_NV_CUINFO"
        /*0018*/ 	.short	0x0002
        /*001a*/ 	.short	0x0064
        /*001c*/ 	.short	0x0082
	.zero		2


//--------------------- .nv.info                  --------------------------
	.section	.nv.info,"",@"SHT_CUDA_INFO"
	.align	4


	//----- nvinfo : EIATTR_REGCOUNT
	.align		4
        /*0000*/ 	.byte	0x04, 0x2f
        /*0002*/ 	.short	(.L_1 - .L_0)
	.align		4
.L_0:
        /*0004*/ 	.word	index@(_Z6vecAddiPfS_S_)
        /*0008*/ 	.word	0x00000004


	//----- nvinfo : EIATTR_FRAME_SIZE
	.align		4
.L_1:
        /*000c*/ 	.byte	0x04, 0x11
        /*000e*/ 	.short	(.L_3 - .L_2)
	.align		4
.L_2:
        /*0010*/ 	.word	index@(_Z6vecAddiPfS_S_)
        /*0014*/ 	.word	0x00000000


	//----- nvinfo : EIATTR_MIN_STACK_SIZE
	.align		4
.L_3:
        /*0018*/ 	.byte	0x04, 0x12
        /*001a*/ 	.short	(.L_5 - .L_4)
	.align		4
.L_4:
        /*001c*/ 	.word	index@(_Z6vecAddiPfS_S_)
        /*0020*/ 	.word	0x00000000
.L_5:


//--------------------- .nv.compat                --------------------------
	.section	.nv.compat,"",@"SHT_CUDA_COMPAT_INFO"
	.align	4
        /*0000*/ 	.byte	0x02, 0x09, 0x00, 0x00, 0x02, 0x02, 0x01, 0x00, 0x02, 0x05, 0x05, 0x00, 0x03, 0x07, 0x01, 0x01
        /*0010*/ 	.byte	0x02, 0x03, 0x00, 0x00, 0x02, 0x06, 0x01, 0x00, 0x04, 0x0b, 0x08, 0x00, 0x09, 0x00, 0x00, 0x00
        /*0020*/ 	.byte	0x00, 0x00, 0x00, 0x00


//--------------------- .nv.info._Z6vecAddiPfS_S_ --------------------------
	.section	.nv.info._Z6vecAddiPfS_S_,"",@"SHT_CUDA_INFO"
	.sectionflags	@""
	.align	4


	//----- nvinfo : EIATTR_CUDA_API_VERSION
	.align		4
        /*0000*/ 	.byte	0x04, 0x37
        /*0002*/ 	.short	(.L_7 - .L_6)
.L_6:
        /*0004*/ 	.word	0x00000082


	//----- nvinfo : EIATTR_KPARAM_INFO
	.align		4
.L_7:
        /*0008*/ 	.byte	0x04, 0x17
        /*000a*/ 	.short	(.L_9 - .L_8)
.L_8:
        /*000c*/ 	.word	0x00000000
        /*0010*/ 	.short	0x0003
        /*0012*/ 	.short	0x0018
        /*0014*/ 	.byte	0x00, 0xf5, 0x21, 0x00


	//----- nvinfo : EIATTR_KPARAM_INFO
	.align		4
.L_9:
        /*0018*/ 	.byte	0x04, 0x17
        /*001a*/ 	.short	(.L_11 - .L_10)
.L_10:
        /*001c*/ 	.word	0x00000000
        /*0020*/ 	.short	0x0002
        /*0022*/ 	.short	0x0010
        /*0024*/ 	.byte	0x00, 0xf5, 0x21, 0x00


	//----- nvinfo : EIATTR_KPARAM_INFO
	.align		4
.L_11:
        /*0028*/ 	.byte	0x04, 0x17
        /*002a*/ 	.short	(.L_13 - .L_12)
.L_12:
        /*002c*/ 	.word	0x00000000
        /*0030*/ 	.short	0x0001
        /*0032*/ 	.short	0x0008
        /*0034*/ 	.byte	0x00, 0xf5, 0x21, 0x00


	//----- nvinfo : EIATTR_KPARAM_INFO
	.align		4
.L_13:
        /*0038*/ 	.byte	0x04, 0x17
        /*003a*/ 	.short	(.L_15 - .L_14)
.L_14:
        /*003c*/ 	.word	0x00000000
        /*0040*/ 	.short	0x0000
        /*0042*/ 	.short	0x0000
        /*0044*/ 	.byte	0x00, 0xf0, 0x11, 0x00


	//----- nvinfo : EIATTR_SPARSE_MMA_MASK
	.align		4
.L_15:
        /*0048*/ 	.byte	0x03, 0x50
        /*004a*/ 	.short	0x0000


	//----- nvinfo : EIATTR_MAXREG_COUNT
	.align		4
        /*004c*/ 	.byte	0x03, 0x1b
        /*004e*/ 	.short	0x00ff


	//----- nvinfo : EIATTR_MERCURY_ISA_VERSION
	.align		4
        /*0050*/ 	.byte	0x03, 0x5f
        /*0052*/ 	.short	0x0101


	//----- nvinfo : EIATTR_VRC_CTA_INIT_COUNT
	.align		4
        /*0054*/ 	.byte	0x02, 0x4a
	.zero		1
	.zero		1


	//----- nvinfo : EIATTR_EXIT_INSTR_OFFSETS
	.align		4
        /*0058*/ 	.byte	0x04, 0x1c
        /*005a*/ 	.short	(.L_17 - .L_16)


	//   ....[0]....
.L_16:
        /*005c*/ 	.word	0x00000010


	//----- nvinfo : EIATTR_CBANK_PARAM_SIZE
	.align		4
.L_17:
        /*0060*/ 	.byte	0x03, 0x19
        /*0062*/ 	.short	0x0020


	//----- nvinfo : EIATTR_PARAM_CBANK
	.align		4
        /*0064*/ 	.byte	0x04, 0x0a
        /*0066*/ 	.short	(.L_19 - .L_18)
	.align		4
.L_18:
        /*0068*/ 	.word	index@(.nv.constant0._Z6vecAddiPfS_S_)
        /*006c*/ 	.short	0x0380
        /*006e*/ 	.short	0x0020


	//----- nvinfo : EIATTR_SW_WAR
	.align		4
.L_19:
        /*0070*/ 	.byte	0x04, 0x36
        /*0072*/ 	.short	(.L_21 - .L_20)
.L_20:
        /*0074*/ 	.word	0x00000008
.L_21:


//--------------------- .nv.callgraph             --------------------------
	.section	.nv.callgraph,"",@"SHT_CUDA_CALLGRAPH"
	.align	4
	.sectionentsize	8
	.align		4
        /*0000*/ 	.word	0x00000000
	.align		4
        /*0004*/ 	.word	0xffffffff
	.align		4
        /*0008*/ 	.word	0x00000000
	.align		4
        /*000c*/ 	.word	0xfffffffe
	.align		4
        /*0010*/ 	.word	0x00000000
	.align		4
        /*0014*/ 	.word	0xfffffffd
	.align		4
        /*0018*/ 	.word	0x00000000
	.align		4
        /*001c*/ 	.word	0xfffffffc


//--------------------- .text._Z6vecAddiPfS_S_    --------------------------
	.section	.text._Z6vecAddiPfS_S_,"ax",@progbits
	.align	128
        .global         _Z6vecAddiPfS_S_
        .type           _Z6vecAddiPfS_S_,@function
        .size           _Z6vecAddiPfS_S_,(.L_x_1 - _Z6vecAddiPfS_S_)
        .other          _Z6vecAddiPfS_S_,@"STO_CUDA_ENTRY STV_DEFAULT"
_Z6vecAddiPfS_S_:
.text._Z6vecAddiPfS_S_:
[----:B------:R-:W-:Y:S01]  /*0000*/  LDC R1, c[0x0][0x37c] ;  /* 0x0000df00ff017b82 */ /* 0x000fe20000000800 */
[----:B------:R-:W-:Y:S05]  /*0010*/  EXIT ;  /* 0x000000000000794d */ /* 0x000fea0003800000 */
.L_x_0:
[----:B------:R-:W-:-:S00]  /*0020*/  BRA `(.L_x_0) ;  /* 0xfffffffc00fc7947 */ /* 0x000fc0000383ffff */
[----:B------:R-:W-:-:S00]  /*0030*/  NOP ;  /* 0x0000000000007918 */ /* 0x000fc00000000000 */
        /* <DEDUP_REMOVED lines=12> */
.L_x_1:


//--------------------- .nv.shared.reserved.0     --------------------------
	.section	.nv.shared.reserved.0,"aw",@nobits
	.weak		__nv_reservedSMEM_offset_0_alias
	.size		__nv_reservedSMEM_offset_0_alias, 0, 64
	.other		__nv_reservedSMEM_offset_0_alias,@"STO_CUDA_RESERVED_SHARED STV_DEFAULT"
__nv_reservedSMEM_offset_0_alias:
	.zero		0
	.zero		64


//--------------------- .nv.constant0._Z6vecAddiPfS_S_ --------------------------
	.section	.nv.constant0._Z6vecAddiPfS_S_,"a",@progbits
	.sectionflags	@""
	.align	4
.nv.constant0._Z6vecAddiPfS_S_:
	.zero		928


//--------------------- SYMBOLS --------------------------

	.type		.nv.reservedSmem.offset0,@object
	.size		.nv.reservedSmem.offset0,0x4
